//
// Generated by NVIDIA NVVM Compiler
//
// Compiler Build ID: CL-36424714
// Cuda compilation tools, release 13.0, V13.0.88
// Based on NVVM 20.0.0
//

.version 9.0
.target sm_100
.address_size 64

	// .globl	_Z5hellov
.extern .func  (.param .b32 func_retval0) vprintf
(
	.param .b64 vprintf_param_0,
	.param .b64 vprintf_param_1
)
;
.global .align 1 .b8 $str[16] = {104, 101, 108, 108, 111, 32, 67, 85, 68, 65, 32, 37, 100, 33, 10};

.visible .entry _Z5hellov()
{
	.local .align 8 .b8 	__local_depot0[8];
	.reg .b64 	%SP;
	.reg .b64 	%SPL;
	.reg .b32 	%r<4>;
	.reg .b64 	%rd<5>;

	mov.u64 	%SPL, __local_depot0;
	cvta.local.u64 	%SP, %SPL;
	add.u64 	%rd1, %SP, 0;
	add.u64 	%rd2, %SPL, 0;
	mov.u32 	%r1, %tid.x;
	st.local.u32 	[%rd2], %r1;
	mov.u64 	%rd3, $str;
	cvta.global.u64 	%rd4, %rd3;
	{ // callseq 0, 0
	.param .b64 param0;
	st.param.b64 	[param0], %rd4;
	.param .b64 param1;
	st.param.b64 	[param1], %rd1;
	.param .b32 retval0;
	call.uni (retval0), 
	vprintf, 
	(
	param0, 
	param1
	);
	ld.param.b32 	%r2, [retval0];
	} // callseq 0
	ret;

}


// ===== COMPILED SASS (sm_100) =====

	.target	sm_100

	.elftype	@"ET_EXEC"


//--------------------- .note.nv.tkinfo           --------------------------
	.section	.note.nv.tkinfo,"",@"SHT_NOTE"
	.sectionflags	@"SHF_NOTE_NV_TKINFO"
	.tkinfo
        /*0018*/ 	.word	0x00000002
        /*0030*/ 	.string	""
        /*0030*/ 	.string	"ptxas"
        /*0030*/ 	.string	"Cuda compilation tools, release 13.0, V13.0.88"
        /*0030*/ 	.string	"Build cuda_13.0.r13.0/compiler.36424714_0"
        /*0030*/ 	.string	"-arch sm_100 -m 64 "



//--------------------- .note.nv.cuinfo           --------------------------
	.section	.note.nv.cuinfo,"",@"SHT_NOTE"
	.sectionflags	@"SHF_NOTE_NV_CUINFO"
        /*0018*/ 	.short	0x0002
        /*001a*/ 	.short	0x0064
        /*001c*/ 	.short	0x0082
	.zero		2


//--------------------- .nv.info                  --------------------------
	.section	.nv.info,"",@"SHT_CUDA_INFO"
	.align	4


	//----- nvinfo : EIATTR_REGCOUNT
	.align		4
        /*0000*/ 	.byte	0x04, 0x2f
        /*0002*/ 	.short	(.L_2 - .L_1)
	.align		4
.L_1:
        /*0004*/ 	.word	index@(_Z5hellov)
        /*0008*/ 	.word	0x00000018


	//----- nvinfo : EIATTR_FRAME_SIZE
	.align		4
.L_2:
        /*000c*/ 	.byte	0x04, 0x11
        /*000e*/ 	.short	(.L_4 - .L_3)
	.align		4
.L_3:
        /*0010*/ 	.word	index@(_Z5hellov)
        /*0014*/ 	.word	0x00000008


	//----- nvinfo : EIATTR_MIN_STACK_SIZE
	.align		4
.L_4:
        /*0018*/ 	.byte	0x04, 0x12
        /*001a*/ 	.short	(.L_6 - .L_5)
	.align		4
.L_5:
        /*001c*/ 	.word	index@(_Z5hellov)
        /*0020*/ 	.word	0x00000008
.L_6:


//--------------------- .nv.compat                --------------------------
	.section	.nv.compat,"",@"SHT_CUDA_COMPAT_INFO"
	.align	4
        /*0000*/ 	.byte	0x02, 0x09, 0x00, 0x00, 0x02, 0x02, 0x01, 0x00, 0x02, 0x05, 0x05, 0x00, 0x03, 0x07, 0x01, 0x01
        /*0010*/ 	.byte	0x02, 0x03, 0x00, 0x00, 0x02, 0x06, 0x01, 0x00, 0x04, 0x0b, 0x08, 0x00, 0x09, 0x00, 0x00, 0x00
        /*0020*/ 	.byte	0x00, 0x00, 0x00, 0x00


//--------------------- .nv.info._Z5hellov        --------------------------
	.section	.nv.info._Z5hellov,"",@"SHT_CUDA_INFO"
	.sectionflags	@""
	.align	4


	//----- nvinfo : EIATTR_CUDA_API_VERSION
	.align		4
        /*0000*/ 	.byte	0x04, 0x37
        /*0002*/ 	.short	(.L_8 - .L_7)
.L_7:
        /*0004*/ 	.word	0x00000082


	//----- nvinfo : EIATTR_SPARSE_MMA_MASK
	.align		4
.L_8:
        /*0008*/ 	.byte	0x03, 0x50
        /*000a*/ 	.short	0x0000


	//----- nvinfo : EIATTR_MAXREG_COUNT
	.align		4
        /*000c*/ 	.byte	0x03, 0x1b
        /*000e*/ 	.short	0x00ff


	//----- nvinfo : EIATTR_EXTERNS
	.align		4
        /*0010*/ 	.byte	0x04, 0x0f
        /*0012*/ 	.short	(.L_10 - .L_9)


	//   ....[0]....
	.align		4
.L_9:
        /*0014*/ 	.word	index@(vprintf)


	//----- nvinfo : EIATTR_MERCURY_ISA_VERSION
	.align		4
.L_10:
        /*0018*/ 	.byte	0x03, 0x5f
        /*001a*/ 	.short	0x0101


	//----- nvinfo : EIATTR_VRC_CTA_INIT_COUNT
	.align		4
        /*001c*/ 	.byte	0x02, 0x4a
	.zero		1
	.zero		1


	//----- nvinfo : EIATTR_SYSCALL_OFFSETS
	.align		4
        /*0020*/ 	.byte	0x04, 0x46
        /*0022*/ 	.short	(.L_12 - .L_11)


	//   ....[0]....
.L_11:
        /*0024*/ 	.word	0x000000e0


	//----- nvinfo : EIATTR_EXIT_INSTR_OFFSETS
	.align		4
.L_12:
        /*0028*/ 	.byte	0x04, 0x1c
        /*002a*/ 	.short	(.L_14 - .L_13)


	//   ....[0]....
.L_13:
        /*002c*/ 	.word	0x000000f0


	//----- nvinfo : EIATTR_SW_WAR
	.align		4
.L_14:
        /*0030*/ 	.byte	0x04, 0x36
        /*0032*/ 	.short	(.L_16 - .L_15)
.L_15:
        /*0034*/ 	.word	0x00000008
.L_16:


//--------------------- .nv.callgraph             --------------------------
	.section	.nv.callgraph,"",@"SHT_CUDA_CALLGRAPH"
	.align	4
	.sectionentsize	8
	.align		4
        /*0000*/ 	.word	0x00000000
	.align		4
        /*0004*/ 	.word	0xffffffff
	.align		4
        /*0008*/ 	.word	index@(_Z5hellov)
	.align		4
        /*000c*/ 	.word	index@(vprintf)
	.align		4
        /*0010*/ 	.word	0x00000000
	.align		4
        /*0014*/ 	.word	0xfffffffe
	.align		4
        /*0018*/ 	.word	0x00000000
	.align		4
        /*001c*/ 	.word	0xfffffffd
	.align		4
        /*0020*/ 	.word	0x00000000
	.align		4
        /*0024*/ 	.word	0xfffffffc


//--------------------- .nv.constant4             --------------------------
	.section	.nv.constant4,"a",@progbits
	.align	8
	.align		8
.nv.constant4:
        /*0000*/ 	.dword	vprintf
	.align		8
        /*0008*/ 	.dword	$str


//--------------------- .text._Z5hellov           --------------------------
	.section	.text._Z5hellov,"ax",@progbits
	.align	128
        .global         _Z5hellov
        .type           _Z5hellov,@function
        .size           _Z5hellov,(.L_x_2 - _Z5hellov)
        .other          _Z5hellov,@"STO_CUDA_ENTRY STV_DEFAULT"
_Z5hellov:
.text._Z5hellov:
[----:B------:R-:W0:Y:S01]  /*0000*/  LDC R1, c[0x0][0x37c] ;  /* 0x0000df00ff017b82 */ /* 0x000e220000000800 */
[----:B------:R-:W1:Y:S01]  /*0010*/  S2R R8, SR_TID.X ;  /* 0x0000000000087919 */ /* 0x000e620000002100 */
[----:B0-----:R-:W-:Y:S01]  /*0020*/  VIADD R1, R1, 0xfffffff8 ;  /* 0xfffffff801017836 */ /* 0x001fe20000000000 */
[----:B------:R-:W-:Y:S01]  /*0030*/  MOV R0, 0x0 ;  /* 0x0000000000007802 */ /* 0x000fe20000000f00 */
[----:B------:R-:W0:Y:S04]  /*0040*/  LDCU UR4, c[0x0][0x2f8] ;  /* 0x00005f00ff0477ac */ /* 0x000e280008000800 */
[----:B------:R2:W3:Y:S01]  /*0050*/  LDC.64 R2, c[0x4][R0] ;  /* 0x0100000000027b82 */ /* 0x0004e20000000a00 */
[----:B------:R-:W4:Y:S01]  /*0060*/  LDCU.64 UR6, c[0x4][0x8] ;  /* 0x01000100ff0677ac */ /* 0x000f220008000a00 */
[----:B------:R-:W5:Y:S01]  /*0070*/  LDCU UR5, c[0x0][0x2fc] ;  /* 0x00005f80ff0577ac */ /* 0x000f620008000800 */
[----:B0-----:R-:W-:Y:S01]  /*0080*/  IADD3 R6, P0, PT, R1, UR4, RZ ;  /* 0x0000000401067c10 */ /* 0x001fe2000ff1e0ff */
[----:B----4-:R-:W-:Y:S01]  /*0090*/  IMAD.U32 R4, RZ, RZ, UR6 ;  /* 0x00000006ff047e24 */ /* 0x010fe2000f8e00ff */
[----:B------:R-:W-:-:S03]  /*00a0*/  MOV R5, UR7 ;  /* 0x0000000700057c02 */ /* 0x000fc60008000f00 */
[----:B-----5:R-:W-:Y:S01]  /*00b0*/  IMAD.X R7, RZ, RZ, UR5, P0 ;  /* 0x00000005ff077e24 */ /* 0x020fe200080e06ff */
[----:B-1----:R2:W-:Y:S07]  /*00c0*/  STL [R1], R8 ;  /* 0x0000000801007387 */ /* 0x0025ee0000100800 */
[----:B------:R-:W-:-:S07]  /*00d0*/  LEPC R20, `(.L_x_0) ;  /* 0x000000001014794e */ /* 0x000fce0000000000 */
[----:B--23--:R-:W-:Y:S05]  /*00e0*/  CALL.ABS.NOINC R2 ;  /* 0x0000000002007343 */ /* 0x00cfea0003c00000 */
.L_x_0:
[----:B------:R-:W-:Y:S05]  /*00f0*/  EXIT ;  /* 0x000000000000794d */ /* 0x000fea0003800000 */
.L_x_1:
[----:B------:R-:W-:-:S00]  /*0100*/  BRA `(.L_x_1) ;  /* 0xfffffffc00fc7947 */ /* 0x000fc0000383ffff */
[----:B------:R-:W-:-:S00]  /*0110*/  NOP ;  /* 0x0000000000007918 */ /* 0x000fc00000000000 */
        /* <DEDUP_REMOVED lines=14> */
.L_x_2:


//--------------------- .nv.global.init           --------------------------
	.section	.nv.global.init,"aw",@progbits
.nv.global.init:
	.type		$str,@object
	.size		$str,(.L_0 - $str)
$str:
        /*0000*/ 	.byte	0x68, 0x65, 0x6c, 0x6c, 0x6f, 0x20, 0x43, 0x55, 0x44, 0x41, 0x20, 0x25, 0x64, 0x21, 0x0a, 0x00
.L_0:


//--------------------- .nv.shared.reserved.0     --------------------------
	.section	.nv.shared.reserved.0,"aw",@nobits
	.weak		__nv_reservedSMEM_offset_0_alias
	.size		__nv_reservedSMEM_offset_0_alias, 0, 64
	.other		__nv_reservedSMEM_offset_0_alias,@"STO_CUDA_RESERVED_SHARED STV_DEFAULT"
__nv_reservedSMEM_offset_0_alias:
	.zero		0
	.zero		64


//--------------------- .nv.constant0._Z5hellov   --------------------------
	.section	.nv.constant0._Z5hellov,"a",@progbits
	.sectionflags	@""
	.align	4
.nv.constant0._Z5hellov:
	.zero		896


//--------------------- SYMBOLS --------------------------

	.type		.nv.reservedSmem.offset0,@object
	.size		.nv.reservedSmem.offset0,0x4
	.type		vprintf,@function
